//
// Generated by NVIDIA NVVM Compiler
//
// Compiler Build ID: CL-36424714
// Cuda compilation tools, release 13.0, V13.0.88
// Based on NVVM 20.0.0
//

.version 9.0
.target sm_100
.address_size 64

	// .globl	_Z14sommaMatrixGPUPdS_S_i

.visible .entry _Z14sommaMatrixGPUPdS_S_i(
	.param .u64 .ptr .align 1 _Z14sommaMatrixGPUPdS_S_i_param_0,
	.param .u64 .ptr .align 1 _Z14sommaMatrixGPUPdS_S_i_param_1,
	.param .u64 .ptr .align 1 _Z14sommaMatrixGPUPdS_S_i_param_2,
	.param .u32 _Z14sommaMatrixGPUPdS_S_i_param_3
)
{
	.reg .b32 	%r<11>;
	.reg .b64 	%rd<11>;
	.reg .b64 	%fd<4>;

	ld.param.u64 	%rd1, [_Z14sommaMatrixGPUPdS_S_i_param_0];
	ld.param.u64 	%rd2, [_Z14sommaMatrixGPUPdS_S_i_param_1];
	ld.param.u64 	%rd3, [_Z14sommaMatrixGPUPdS_S_i_param_2];
	ld.param.u32 	%r1, [_Z14sommaMatrixGPUPdS_S_i_param_3];
	cvta.to.global.u64 	%rd4, %rd3;
	cvta.to.global.u64 	%rd5, %rd2;
	cvta.to.global.u64 	%rd6, %rd1;
	mov.u32 	%r2, %tid.x;
	mov.u32 	%r3, %ntid.x;
	mov.u32 	%r4, %ctaid.x;
	mad.lo.s32 	%r5, %r3, %r4, %r2;
	mov.u32 	%r6, %tid.y;
	mov.u32 	%r7, %ntid.y;
	mov.u32 	%r8, %ctaid.y;
	mad.lo.s32 	%r9, %r7, %r8, %r6;
	mad.lo.s32 	%r10, %r1, %r5, %r9;
	mul.wide.s32 	%rd7, %r10, 8;
	add.s64 	%rd8, %rd6, %rd7;
	ld.global.f64 	%fd1, [%rd8];
	add.s64 	%rd9, %rd5, %rd7;
	ld.global.f64 	%fd2, [%rd9];
	add.f64 	%fd3, %fd1, %fd2;
	add.s64 	%rd10, %rd4, %rd7;
	st.global.f64 	[%rd10], %fd3;
	ret;

}


// ===== COMPILED SASS (sm_100) =====

	.target	sm_100

	.elftype	@"ET_EXEC"


//--------------------- .note.nv.tkinfo           --------------------------
	.section	.note.nv.tkinfo,"",@"SHT_NOTE"
	.sectionflags	@"SHF_NOTE_NV_TKINFO"
	.tkinfo
        /*0018*/ 	.word	0x00000002
        /*0030*/ 	.string	""
        /*0030*/ 	.string	"ptxas"
        /*0030*/ 	.string	"Cuda compilation tools, release 13.0, V13.0.88"
        /*0030*/ 	.string	"Build cuda_13.0.r13.0/compiler.36424714_0"
        /*0030*/ 	.string	"-arch sm_100 -m 64 "



//--------------------- .note.nv.cuinfo           --------------------------
	.section	.note.nv.cuinfo,"",@"SHT_NOTE"
	.sectionflags	@"SHF_NOTE_NV_CUINFO"
        /*0018*/ 	.short	0x0002
        /*001a*/ 	.short	0x0064
        /*001c*/ 	.short	0x0082
	.zero		2


//--------------------- .nv.info                  --------------------------
	.section	.nv.info,"",@"SHT_CUDA_INFO"
	.align	4


	//----- nvinfo : EIATTR_REGCOUNT
	.align		4
        /*0000*/ 	.byte	0x04, 0x2f
        /*0002*/ 	.short	(.L_1 - .L_0)
	.align		4
.L_0:
        /*0004*/ 	.word	index@(_Z14sommaMatrixGPUPdS_S_i)
        /*0008*/ 	.word	0x0000000e


	//----- nvinfo : EIATTR_FRAME_SIZE
	.align		4
.L_1:
        /*000c*/ 	.byte	0x04, 0x11
        /*000e*/ 	.short	(.L_3 - .L_2)
	.align		4
.L_2:
        /*0010*/ 	.word	index@(_Z14sommaMatrixGPUPdS_S_i)
        /*0014*/ 	.word	0x00000000


	//----- nvinfo : EIATTR_MIN_STACK_SIZE
	.align		4
.L_3:
        /*0018*/ 	.byte	0x04, 0x12
        /*001a*/ 	.short	(.L_5 - .L_4)
	.align		4
.L_4:
        /*001c*/ 	.word	index@(_Z14sommaMatrixGPUPdS_S_i)
        /*0020*/ 	.word	0x00000000
.L_5:


//--------------------- .nv.compat                --------------------------
	.section	.nv.compat,"",@"SHT_CUDA_COMPAT_INFO"
	.align	4
        /*0000*/ 	.byte	0x02, 0x09, 0x00, 0x00, 0x02, 0x02, 0x01, 0x00, 0x02, 0x05, 0x05, 0x00, 0x03, 0x07, 0x01, 0x01
        /*0010*/ 	.byte	0x02, 0x03, 0x00, 0x00, 0x02, 0x06, 0x01, 0x00, 0x04, 0x0b, 0x08, 0x00, 0x01, 0x00, 0x00, 0x00
        /*0020*/ 	.byte	0x00, 0x00, 0x00, 0x00


//--------------------- .nv.info._Z14sommaMatrixGPUPdS_S_i --------------------------
	.section	.nv.info._Z14sommaMatrixGPUPdS_S_i,"",@"SHT_CUDA_INFO"
	.sectionflags	@""
	.align	4


	//----- nvinfo : EIATTR_CUDA_API_VERSION
	.align		4
        /*0000*/ 	.byte	0x04, 0x37
        /*0002*/ 	.short	(.L_7 - .L_6)
.L_6:
        /*0004*/ 	.word	0x00000082


	//----- nvinfo : EIATTR_KPARAM_INFO
	.align		4
.L_7:
        /*0008*/ 	.byte	0x04, 0x17
        /*000a*/ 	.short	(.L_9 - .L_8)
.L_8:
        /*000c*/ 	.word	0x00000000
        /*0010*/ 	.short	0x0003
        /*0012*/ 	.short	0x0018
        /*0014*/ 	.byte	0x00, 0xf0, 0x11, 0x00


	//----- nvinfo : EIATTR_KPARAM_INFO
	.align		4
.L_9:
        /*0018*/ 	.byte	0x04, 0x17
        /*001a*/ 	.short	(.L_11 - .L_10)
.L_10:
        /*001c*/ 	.word	0x00000000
        /*0020*/ 	.short	0x0002
        /*0022*/ 	.short	0x0010
        /*0024*/ 	.byte	0x00, 0xf5, 0x21, 0x00


	//----- nvinfo : EIATTR_KPARAM_INFO
	.align		4
.L_11:
        /*0028*/ 	.byte	0x04, 0x17
        /*002a*/ 	.short	(.L_13 - .L_12)
.L_12:
        /*002c*/ 	.word	0x00000000
        /*0030*/ 	.short	0x0001
        /*0032*/ 	.short	0x0008
        /*0034*/ 	.byte	0x00, 0xf5, 0x21, 0x00


	//----- nvinfo : EIATTR_KPARAM_INFO
	.align		4
.L_13:
        /*0038*/ 	.byte	0x04, 0x17
        /*003a*/ 	.short	(.L_15 - .L_14)
.L_14:
        /*003c*/ 	.word	0x00000000
        /*0040*/ 	.short	0x0000
        /*0042*/ 	.short	0x0000
        /*0044*/ 	.byte	0x00, 0xf5, 0x21, 0x00


	//----- nvinfo : EIATTR_SPARSE_MMA_MASK
	.align		4
.L_15:
        /*0048*/ 	.byte	0x03, 0x50
        /*004a*/ 	.short	0x0000


	//----- nvinfo : EIATTR_MAXREG_COUNT
	.align		4
        /*004c*/ 	.byte	0x03, 0x1b
        /*004e*/ 	.short	0x00ff


	//----- nvinfo : EIATTR_MERCURY_ISA_VERSION
	.align		4
        /*0050*/ 	.byte	0x03, 0x5f
        /*0052*/ 	.short	0x0101


	//----- nvinfo : EIATTR_VRC_CTA_INIT_COUNT
	.align		4
        /*0054*/ 	.byte	0x02, 0x4a
	.zero		1
	.zero		1


	//----- nvinfo : EIATTR_EXIT_INSTR_OFFSETS
	.align		4
        /*0058*/ 	.byte	0x04, 0x1c
        /*005a*/ 	.short	(.L_17 - .L_16)


	//   ....[0]....
.L_16:
        /*005c*/ 	.word	0x00000160


	//----- nvinfo : EIATTR_CBANK_PARAM_SIZE
	.align		4
.L_17:
        /*0060*/ 	.byte	0x03, 0x19
        /*0062*/ 	.short	0x001c


	//----- nvinfo : EIATTR_PARAM_CBANK
	.align		4
        /*0064*/ 	.byte	0x04, 0x0a
        /*0066*/ 	.short	(.L_19 - .L_18)
	.align		4
.L_18:
        /*0068*/ 	.word	index@(.nv.constant0._Z14sommaMatrixGPUPdS_S_i)
        /*006c*/ 	.short	0x0380
        /*006e*/ 	.short	0x001c


	//----- nvinfo : EIATTR_SW_WAR
	.align		4
.L_19:
        /*0070*/ 	.byte	0x04, 0x36
        /*0072*/ 	.short	(.L_21 - .L_20)
.L_20:
        /*0074*/ 	.word	0x00000008
.L_21:


//--------------------- .nv.callgraph             --------------------------
	.section	.nv.callgraph,"",@"SHT_CUDA_CALLGRAPH"
	.align	4
	.sectionentsize	8
	.align		4
        /*0000*/ 	.word	0x00000000
	.align		4
        /*0004*/ 	.word	0xffffffff
	.align		4
        /*0008*/ 	.word	0x00000000
	.align		4
        /*000c*/ 	.word	0xfffffffe
	.align		4
        /*0010*/ 	.word	0x00000000
	.align		4
        /*0014*/ 	.word	0xfffffffd
	.align		4
        /*0018*/ 	.word	0x00000000
	.align		4
        /*001c*/ 	.word	0xfffffffc


//--------------------- .text._Z14sommaMatrixGPUPdS_S_i --------------------------
	.section	.text._Z14sommaMatrixGPUPdS_S_i,"ax",@progbits
	.align	128
        .global         _Z14sommaMatrixGPUPdS_S_i
        .type           _Z14sommaMatrixGPUPdS_S_i,@function
        .size           _Z14sommaMatrixGPUPdS_S_i,(.L_x_1 - _Z14sommaMatrixGPUPdS_S_i)
        .other          _Z14sommaMatrixGPUPdS_S_i,@"STO_CUDA_ENTRY STV_DEFAULT"
_Z14sommaMatrixGPUPdS_S_i:
.text._Z14sommaMatrixGPUPdS_S_i:
[----:B------:R-:W-:Y:S01]  /*0000*/  LDC R1, c[0x0][0x37c] ;  /* 0x0000df00ff017b82 */ /* 0x000fe20000000800 */
[----:B------:R-:W0:Y:S01]  /*0010*/  S2R R0, SR_TID.X ;  /* 0x0000000000007919 */ /* 0x000e220000002100 */
[----:B------:R-:W0:Y:S06]  /*0020*/  LDCU UR6, c[0x0][0x360] ;  /* 0x00006c00ff0677ac */ /* 0x000e2c0008000800 */
[----:B------:R-:W1:Y:S01]  /*0030*/  LDC.64 R2, c[0x0][0x380] ;  /* 0x0000e000ff027b82 */ /* 0x000e620000000a00 */
[----:B------:R-:W0:Y:S01]  /*0040*/  S2R R7, SR_CTAID.X ;  /* 0x0000000000077919 */ /* 0x000e220000002500 */
[----:B------:R-:W2:Y:S01]  /*0050*/  LDCU UR7, c[0x0][0x364] ;  /* 0x00006c80ff0777ac */ /* 0x000ea20008000800 */
[----:B------:R-:W2:Y:S01]  /*0060*/  S2R R6, SR_TID.Y ;  /* 0x0000000000067919 */ /* 0x000ea20000002200 */
[----:B------:R-:W3:Y:S04]  /*0070*/  LDCU UR8, c[0x0][0x398] ;  /* 0x00007300ff0877ac */ /* 0x000ee80008000800 */
[----:B------:R-:W4:Y:S01]  /*0080*/  LDC.64 R4, c[0x0][0x388] ;  /* 0x0000e200ff047b82 */ /* 0x000f220000000a00 */
[----:B------:R-:W2:Y:S01]  /*0090*/  S2R R9, SR_CTAID.Y ;  /* 0x0000000000097919 */ /* 0x000ea20000002600 */
[----:B------:R-:W5:Y:S01]  /*00a0*/  LDCU.64 UR4, c[0x0][0x358] ;  /* 0x00006b00ff0477ac */ /* 0x000f620008000a00 */
[----:B0-----:R-:W-:-:S02]  /*00b0*/  IMAD R0, R7, UR6, R0 ;  /* 0x0000000607007c24 */ /* 0x001fc4000f8e0200 */
[----:B--2---:R-:W-:-:S03]  /*00c0*/  IMAD R7, R9, UR7, R6 ;  /* 0x0000000709077c24 */ /* 0x004fc6000f8e0206 */
[----:B------:R-:W0:Y:S01]  /*00d0*/  LDC.64 R8, c[0x0][0x390] ;  /* 0x0000e400ff087b82 */ /* 0x000e220000000a00 */
[----:B---3--:R-:W-:-:S04]  /*00e0*/  IMAD R11, R0, UR8, R7 ;  /* 0x00000008000b7c24 */ /* 0x008fc8000f8e0207 */
[----:B-1----:R-:W-:-:S04]  /*00f0*/  IMAD.WIDE R2, R11, 0x8, R2 ;  /* 0x000000080b027825 */ /* 0x002fc800078e0202 */
[C---:B----4-:R-:W-:Y:S02]  /*0100*/  IMAD.WIDE R4, R11.reuse, 0x8, R4 ;  /* 0x000000080b047825 */ /* 0x050fe400078e0204 */
[----:B-----5:R-:W2:Y:S04]  /*0110*/  LDG.E.64 R2, desc[UR4][R2.64] ;  /* 0x0000000402027981 */ /* 0x020ea8000c1e1b00 */
[----:B------:R-:W2:Y:S01]  /*0120*/  LDG.E.64 R4, desc[UR4][R4.64] ;  /* 0x0000000404047981 */ /* 0x000ea2000c1e1b00 */
[----:B0-----:R-:W-:Y:S01]  /*0130*/  IMAD.WIDE R8, R11, 0x8, R8 ;  /* 0x000000080b087825 */ /* 0x001fe200078e0208 */
[----:B--2---:R-:W-:-:S07]  /*0140*/  DADD R6, R2, R4 ;  /* 0x0000000002067229 */ /* 0x004fce0000000004 */
[----:B------:R-:W-:Y:S01]  /*0150*/  STG.E.64 desc[UR4][R8.64], R6 ;  /* 0x0000000608007986 */ /* 0x000fe2000c101b04 */
[----:B------:R-:W-:Y:S05]  /*0160*/  EXIT ;  /* 0x000000000000794d */ /* 0x000fea0003800000 */
.L_x_0:
[----:B------:R-:W-:-:S00]  /*0170*/  BRA `(.L_x_0) ;  /* 0xfffffffc00fc7947 */ /* 0x000fc0000383ffff */
[----:B------:R-:W-:-:S00]  /*0180*/  NOP ;  /* 0x0000000000007918 */ /* 0x000fc00000000000 */
[----:B------:R-:W-:-:S00]  /*0190*/  NOP ;  /* 0x0000000000007918 */ /* 0x000fc00000000000 */
[----:B------:R-:W-:-:S00]  /*01a0*/  NOP ;  /* 0x0000000000007918 */ /* 0x000fc00000000000 */
[----:B------:R-:W-:-:S00]  /*01b0*/  NOP ;  /* 0x0000000000007918 */ /* 0x000fc00000000000 */
[----:B------:R-:W-:-:S00]  /*01c0*/  NOP ;  /* 0x0000000000007918 */ /* 0x000fc00000000000 */
[----:B------:R-:W-:-:S00]  /*01d0*/  NOP ;  /* 0x0000000000007918 */ /* 0x000fc00000000000 */
[----:B------:R-:W-:-:S00]  /*01e0*/  NOP ;  /* 0x0000000000007918 */ /* 0x000fc00000000000 */
[----:B------:R-:W-:-:S00]  /*01f0*/  NOP ;  /* 0x0000000000007918 */ /* 0x000fc00000000000 */
.L_x_1:


//--------------------- .nv.shared.reserved.0     --------------------------
	.section	.nv.shared.reserved.0,"aw",@nobits
	.weak		__nv_reservedSMEM_offset_0_alias
	.size		__nv_reservedSMEM_offset_0_alias, 0, 64
	.other		__nv_reservedSMEM_offset_0_alias,@"STO_CUDA_RESERVED_SHARED STV_DEFAULT"
__nv_reservedSMEM_offset_0_alias:
	.zero		0
	.zero		64


//--------------------- .nv.constant0._Z14sommaMatrixGPUPdS_S_i --------------------------
	.section	.nv.constant0._Z14sommaMatrixGPUPdS_S_i,"a",@progbits
	.sectionflags	@""
	.align	4
.nv.constant0._Z14sommaMatrixGPUPdS_S_i:
	.zero		924


//--------------------- SYMBOLS --------------------------

	.type		.nv.reservedSmem.offset0,@object
	.size		.nv.reservedSmem.offset0,0x4
